//
// Generated by NVIDIA NVVM Compiler
//
// Compiler Build ID: CL-36424714
// Cuda compilation tools, release 13.0, V13.0.88
// Based on NVVM 20.0.0
//

.version 9.0
.target sm_100
.address_size 64

	// .globl	_Z14hebbian_updatePfS_S_i

.visible .entry _Z14hebbian_updatePfS_S_i(
	.param .u64 .ptr .align 1 _Z14hebbian_updatePfS_S_i_param_0,
	.param .u64 .ptr .align 1 _Z14hebbian_updatePfS_S_i_param_1,
	.param .u64 .ptr .align 1 _Z14hebbian_updatePfS_S_i_param_2,
	.param .u32 _Z14hebbian_updatePfS_S_i_param_3
)
{
	.reg .pred 	%p<2>;
	.reg .b32 	%r<14>;
	.reg .b32 	%f<5>;
	.reg .b64 	%rd<13>;
	.reg .b64 	%fd<6>;

	ld.param.u64 	%rd1, [_Z14hebbian_updatePfS_S_i_param_0];
	ld.param.u64 	%rd2, [_Z14hebbian_updatePfS_S_i_param_1];
	ld.param.u64 	%rd3, [_Z14hebbian_updatePfS_S_i_param_2];
	ld.param.u32 	%r4, [_Z14hebbian_updatePfS_S_i_param_3];
	mov.u32 	%r5, %ctaid.x;
	mov.u32 	%r6, %ntid.x;
	mov.u32 	%r7, %tid.x;
	mad.lo.s32 	%r1, %r5, %r6, %r7;
	mov.u32 	%r8, %ctaid.y;
	mov.u32 	%r9, %ntid.y;
	mov.u32 	%r10, %tid.y;
	mad.lo.s32 	%r11, %r8, %r9, %r10;
	max.s32 	%r12, %r1, %r11;
	setp.ge.s32 	%p1, %r12, %r4;
	@%p1 bra 	$L__BB0_2;
	cvta.to.global.u64 	%rd4, %rd2;
	cvta.to.global.u64 	%rd5, %rd3;
	cvta.to.global.u64 	%rd6, %rd1;
	mad.lo.s32 	%r13, %r4, %r1, %r11;
	mul.wide.s32 	%rd7, %r1, 4;
	add.s64 	%rd8, %rd4, %rd7;
	ld.global.f32 	%f1, [%rd8];
	cvt.f64.f32 	%fd1, %f1;
	mul.f64 	%fd2, %fd1, 0d3F847AE147AE147B;
	mul.wide.u32 	%rd9, %r11, 4;
	add.s64 	%rd10, %rd5, %rd9;
	ld.global.f32 	%f2, [%rd10];
	cvt.f64.f32 	%fd3, %f2;
	mul.wide.s32 	%rd11, %r13, 4;
	add.s64 	%rd12, %rd6, %rd11;
	ld.global.f32 	%f3, [%rd12];
	cvt.f64.f32 	%fd4, %f3;
	fma.rn.f64 	%fd5, %fd2, %fd3, %fd4;
	cvt.rn.f32.f64 	%f4, %fd5;
	st.global.f32 	[%rd12], %f4;
$L__BB0_2:
	ret;

}


// ===== COMPILED SASS (sm_100) =====

	.target	sm_100

	.elftype	@"ET_EXEC"


//--------------------- .note.nv.tkinfo           --------------------------
	.section	.note.nv.tkinfo,"",@"SHT_NOTE"
	.sectionflags	@"SHF_NOTE_NV_TKINFO"
	.tkinfo
        /*0018*/ 	.word	0x00000002
        /*0030*/ 	.string	""
        /*0030*/ 	.string	"ptxas"
        /*0030*/ 	.string	"Cuda compilation tools, release 13.0, V13.0.88"
        /*0030*/ 	.string	"Build cuda_13.0.r13.0/compiler.36424714_0"
        /*0030*/ 	.string	"-arch sm_100 -m 64 "



//--------------------- .note.nv.cuinfo           --------------------------
	.section	.note.nv.cuinfo,"",@"SHT_NOTE"
	.sectionflags	@"SHF_NOTE_NV_CUINFO"
        /*0018*/ 	.short	0x0002
        /*001a*/ 	.short	0x0064
        /*001c*/ 	.short	0x0082
	.zero		2


//--------------------- .nv.info                  --------------------------
	.section	.nv.info,"",@"SHT_CUDA_INFO"
	.align	4


	//----- nvinfo : EIATTR_REGCOUNT
	.align		4
        /*0000*/ 	.byte	0x04, 0x2f
        /*0002*/ 	.short	(.L_1 - .L_0)
	.align		4
.L_0:
        /*0004*/ 	.word	index@(_Z14hebbian_updatePfS_S_i)
        /*0008*/ 	.word	0x00000010


	//----- nvinfo : EIATTR_FRAME_SIZE
	.align		4
.L_1:
        /*000c*/ 	.byte	0x04, 0x11
        /*000e*/ 	.short	(.L_3 - .L_2)
	.align		4
.L_2:
        /*0010*/ 	.word	index@(_Z14hebbian_updatePfS_S_i)
        /*0014*/ 	.word	0x00000000


	//----- nvinfo : EIATTR_MIN_STACK_SIZE
	.align		4
.L_3:
        /*0018*/ 	.byte	0x04, 0x12
        /*001a*/ 	.short	(.L_5 - .L_4)
	.align		4
.L_4:
        /*001c*/ 	.word	index@(_Z14hebbian_updatePfS_S_i)
        /*0020*/ 	.word	0x00000000
.L_5:


//--------------------- .nv.compat                --------------------------
	.section	.nv.compat,"",@"SHT_CUDA_COMPAT_INFO"
	.align	4
        /*0000*/ 	.byte	0x02, 0x09, 0x00, 0x00, 0x02, 0x02, 0x01, 0x00, 0x02, 0x05, 0x05, 0x00, 0x03, 0x07, 0x01, 0x01
        /*0010*/ 	.byte	0x02, 0x03, 0x00, 0x00, 0x02, 0x06, 0x01, 0x00, 0x04, 0x0b, 0x08, 0x00, 0x01, 0x00, 0x00, 0x00
        /*0020*/ 	.byte	0x00, 0x00, 0x00, 0x00


//--------------------- .nv.info._Z14hebbian_updatePfS_S_i --------------------------
	.section	.nv.info._Z14hebbian_updatePfS_S_i,"",@"SHT_CUDA_INFO"
	.sectionflags	@""
	.align	4


	//----- nvinfo : EIATTR_CUDA_API_VERSION
	.align		4
        /*0000*/ 	.byte	0x04, 0x37
        /*0002*/ 	.short	(.L_7 - .L_6)
.L_6:
        /*0004*/ 	.word	0x00000082


	//----- nvinfo : EIATTR_KPARAM_INFO
	.align		4
.L_7:
        /*0008*/ 	.byte	0x04, 0x17
        /*000a*/ 	.short	(.L_9 - .L_8)
.L_8:
        /*000c*/ 	.word	0x00000000
        /*0010*/ 	.short	0x0003
        /*0012*/ 	.short	0x0018
        /*0014*/ 	.byte	0x00, 0xf0, 0x11, 0x00


	//----- nvinfo : EIATTR_KPARAM_INFO
	.align		4
.L_9:
        /*0018*/ 	.byte	0x04, 0x17
        /*001a*/ 	.short	(.L_11 - .L_10)
.L_10:
        /*001c*/ 	.word	0x00000000
        /*0020*/ 	.short	0x0002
        /*0022*/ 	.short	0x0010
        /*0024*/ 	.byte	0x00, 0xf5, 0x21, 0x00


	//----- nvinfo : EIATTR_KPARAM_INFO
	.align		4
.L_11:
        /*0028*/ 	.byte	0x04, 0x17
        /*002a*/ 	.short	(.L_13 - .L_12)
.L_12:
        /*002c*/ 	.word	0x00000000
        /*0030*/ 	.short	0x0001
        /*0032*/ 	.short	0x0008
        /*0034*/ 	.byte	0x00, 0xf5, 0x21, 0x00


	//----- nvinfo : EIATTR_KPARAM_INFO
	.align		4
.L_13:
        /*0038*/ 	.byte	0x04, 0x17
        /*003a*/ 	.short	(.L_15 - .L_14)
.L_14:
        /*003c*/ 	.word	0x00000000
        /*0040*/ 	.short	0x0000
        /*0042*/ 	.short	0x0000
        /*0044*/ 	.byte	0x00, 0xf5, 0x21, 0x00


	//----- nvinfo : EIATTR_SPARSE_MMA_MASK
	.align		4
.L_15:
        /*0048*/ 	.byte	0x03, 0x50
        /*004a*/ 	.short	0x0000


	//----- nvinfo : EIATTR_MAXREG_COUNT
	.align		4
        /*004c*/ 	.byte	0x03, 0x1b
        /*004e*/ 	.short	0x00ff


	//----- nvinfo : EIATTR_MERCURY_ISA_VERSION
	.align		4
        /*0050*/ 	.byte	0x03, 0x5f
        /*0052*/ 	.short	0x0101


	//----- nvinfo : EIATTR_VRC_CTA_INIT_COUNT
	.align		4
        /*0054*/ 	.byte	0x02, 0x4a
	.zero		1
	.zero		1


	//----- nvinfo : EIATTR_EXIT_INSTR_OFFSETS
	.align		4
        /*0058*/ 	.byte	0x04, 0x1c
        /*005a*/ 	.short	(.L_17 - .L_16)


	//   ....[0]....
.L_16:
        /*005c*/ 	.word	0x000000c0


	//   ....[1]....
        /*0060*/ 	.word	0x00000210


	//----- nvinfo : EIATTR_CBANK_PARAM_SIZE
	.align		4
.L_17:
        /*0064*/ 	.byte	0x03, 0x19
        /*0066*/ 	.short	0x001c


	//----- nvinfo : EIATTR_PARAM_CBANK
	.align		4
        /*0068*/ 	.byte	0x04, 0x0a
        /*006a*/ 	.short	(.L_19 - .L_18)
	.align		4
.L_18:
        /*006c*/ 	.word	index@(.nv.constant0._Z14hebbian_updatePfS_S_i)
        /*0070*/ 	.short	0x0380
        /*0072*/ 	.short	0x001c


	//----- nvinfo : EIATTR_SW_WAR
	.align		4
.L_19:
        /*0074*/ 	.byte	0x04, 0x36
        /*0076*/ 	.short	(.L_21 - .L_20)
.L_20:
        /*0078*/ 	.word	0x00000008
.L_21:


//--------------------- .nv.callgraph             --------------------------
	.section	.nv.callgraph,"",@"SHT_CUDA_CALLGRAPH"
	.align	4
	.sectionentsize	8
	.align		4
        /*0000*/ 	.word	0x00000000
	.align		4
        /*0004*/ 	.word	0xffffffff
	.align		4
        /*0008*/ 	.word	0x00000000
	.align		4
        /*000c*/ 	.word	0xfffffffe
	.align		4
        /*0010*/ 	.word	0x00000000
	.align		4
        /*0014*/ 	.word	0xfffffffd
	.align		4
        /*0018*/ 	.word	0x00000000
	.align		4
        /*001c*/ 	.word	0xfffffffc


//--------------------- .text._Z14hebbian_updatePfS_S_i --------------------------
	.section	.text._Z14hebbian_updatePfS_S_i,"ax",@progbits
	.align	128
        .global         _Z14hebbian_updatePfS_S_i
        .type           _Z14hebbian_updatePfS_S_i,@function
        .size           _Z14hebbian_updatePfS_S_i,(.L_x_1 - _Z14hebbian_updatePfS_S_i)
        .other          _Z14hebbian_updatePfS_S_i,@"STO_CUDA_ENTRY STV_DEFAULT"
_Z14hebbian_updatePfS_S_i:
.text._Z14hebbian_updatePfS_S_i:
[----:B------:R-:W-:Y:S01]  /*0000*/  LDC R1, c[0x0][0x37c] ;  /* 0x0000df00ff017b82 */ /* 0x000fe20000000800 */
[----:B------:R-:W0:Y:S07]  /*0010*/  S2R R0, SR_TID.X ;  /* 0x0000000000007919 */ /* 0x000e2e0000002100 */
[----:B------:R-:W0:Y:S01]  /*0020*/  S2UR UR4, SR_CTAID.X ;  /* 0x00000000000479c3 */ /* 0x000e220000002500 */
[----:B------:R-:W1:Y:S01]  /*0030*/  LDCU UR6, c[0x0][0x398] ;  /* 0x00007300ff0677ac */ /* 0x000e620008000800 */
[----:B------:R-:W2:Y:S06]  /*0040*/  S2R R3, SR_TID.Y ;  /* 0x0000000000037919 */ /* 0x000eac0000002200 */
[----:B------:R-:W0:Y:S08]  /*0050*/  LDC R5, c[0x0][0x360] ;  /* 0x0000d800ff057b82 */ /* 0x000e300000000800 */
[----:B------:R-:W2:Y:S08]  /*0060*/  S2UR UR5, SR_CTAID.Y ;  /* 0x00000000000579c3 */ /* 0x000eb00000002600 */
[----:B------:R-:W2:Y:S01]  /*0070*/  LDC R2, c[0x0][0x364] ;  /* 0x0000d900ff027b82 */ /* 0x000ea20000000800 */
[----:B0-----:R-:W-:-:S02]  /*0080*/  IMAD R5, R5, UR4, R0 ;  /* 0x0000000405057c24 */ /* 0x001fc4000f8e0200 */
[----:B--2---:R-:W-:-:S05]  /*0090*/  IMAD R0, R2, UR5, R3 ;  /* 0x0000000502007c24 */ /* 0x004fca000f8e0203 */
[----:B------:R-:W-:-:S04]  /*00a0*/  VIMNMX R2, PT, PT, R5, R0, !PT ;  /* 0x0000000005027248 */ /* 0x000fc80007fe0100 */
[----:B-1----:R-:W-:-:S13]  /*00b0*/  ISETP.GE.AND P0, PT, R2, UR6, PT ;  /* 0x0000000602007c0c */ /* 0x002fda000bf06270 */
[----:B------:R-:W-:Y:S05]  /*00c0*/  @P0 EXIT ;  /* 0x000000000000094d */ /* 0x000fea0003800000 */
[----:B------:R-:W0:Y:S01]  /*00d0*/  LDC.64 R2, c[0x0][0x388] ;  /* 0x0000e200ff027b82 */ /* 0x000e220000000a00 */
[----:B------:R-:W1:Y:S07]  /*00e0*/  LDCU.64 UR4, c[0x0][0x358] ;  /* 0x00006b00ff0477ac */ /* 0x000e6e0008000a00 */
[----:B------:R-:W2:Y:S08]  /*00f0*/  LDC.64 R6, c[0x0][0x390] ;  /* 0x0000e400ff067b82 */ /* 0x000eb00000000a00 */
[----:B------:R-:W3:Y:S01]  /*0100*/  LDC.64 R10, c[0x0][0x380] ;  /* 0x0000e000ff0a7b82 */ /* 0x000ee20000000a00 */
[----:B0-----:R-:W-:-:S04]  /*0110*/  IMAD.WIDE R2, R5, 0x4, R2 ;  /* 0x0000000405027825 */ /* 0x001fc800078e0202 */
[----:B------:R-:W-:Y:S02]  /*0120*/  IMAD R5, R5, UR6, R0 ;  /* 0x0000000605057c24 */ /* 0x000fe4000f8e0200 */
[----:B-1----:R-:W4:Y:S01]  /*0130*/  LDG.E R2, desc[UR4][R2.64] ;  /* 0x0000000402027981 */ /* 0x002f22000c1e1900 */
[----:B--2---:R-:W-:-:S06]  /*0140*/  IMAD.WIDE.U32 R6, R0, 0x4, R6 ;  /* 0x0000000400067825 */ /* 0x004fcc00078e0006 */
[----:B------:R-:W2:Y:S01]  /*0150*/  LDG.E R6, desc[UR4][R6.64] ;  /* 0x0000000406067981 */ /* 0x000ea2000c1e1900 */
[----:B---3--:R-:W-:-:S05]  /*0160*/  IMAD.WIDE R10, R5, 0x4, R10 ;  /* 0x00000004050a7825 */ /* 0x008fca00078e020a */
[----:B------:R-:W3:Y:S01]  /*0170*/  LDG.E R12, desc[UR4][R10.64] ;  /* 0x000000040a0c7981 */ /* 0x000ee2000c1e1900 */
[----:B------:R-:W-:Y:S01]  /*0180*/  UMOV UR8, 0x47ae147b ;  /* 0x47ae147b00087882 */ /* 0x000fe20000000000 */
[----:B------:R-:W-:Y:S01]  /*0190*/  UMOV UR9, 0x3f847ae1 ;  /* 0x3f847ae100097882 */ /* 0x000fe20000000000 */
[----:B----4-:R-:W0:Y:S08]  /*01a0*/  F2F.F64.F32 R4, R2 ;  /* 0x0000000200047310 */ /* 0x010e300000201800 */
[----:B--2---:R-:W-:Y:S08]  /*01b0*/  F2F.F64.F32 R8, R6 ;  /* 0x0000000600087310 */ /* 0x004ff00000201800 */
[----:B---3--:R-:W1:Y:S01]  /*01c0*/  F2F.F64.F32 R12, R12 ;  /* 0x0000000c000c7310 */ /* 0x008e620000201800 */
[----:B0-----:R-:W-:-:S08]  /*01d0*/  DMUL R4, R4, UR8 ;  /* 0x0000000804047c28 */ /* 0x001fd00008000000 */
[----:B-1----:R-:W-:-:S10]  /*01e0*/  DFMA R4, R4, R8, R12 ;  /* 0x000000080404722b */ /* 0x002fd4000000000c */
[----:B------:R-:W0:Y:S02]  /*01f0*/  F2F.F32.F64 R5, R4 ;  /* 0x0000000400057310 */ /* 0x000e240000301000 */
[----:B0-----:R-:W-:Y:S01]  /*0200*/  STG.E desc[UR4][R10.64], R5 ;  /* 0x000000050a007986 */ /* 0x001fe2000c101904 */
[----:B------:R-:W-:Y:S05]  /*0210*/  EXIT ;  /* 0x000000000000794d */ /* 0x000fea0003800000 */
.L_x_0:
[----:B------:R-:W-:-:S00]  /*0220*/  BRA `(.L_x_0) ;  /* 0xfffffffc00fc7947 */ /* 0x000fc0000383ffff */
[----:B------:R-:W-:-:S00]  /*0230*/  NOP ;  /* 0x0000000000007918 */ /* 0x000fc00000000000 */
        /* <DEDUP_REMOVED lines=12> */
.L_x_1:


//--------------------- .nv.shared.reserved.0     --------------------------
	.section	.nv.shared.reserved.0,"aw",@nobits
	.weak		__nv_reservedSMEM_offset_0_alias
	.size		__nv_reservedSMEM_offset_0_alias, 0, 64
	.other		__nv_reservedSMEM_offset_0_alias,@"STO_CUDA_RESERVED_SHARED STV_DEFAULT"
__nv_reservedSMEM_offset_0_alias:
	.zero		0
	.zero		64


//--------------------- .nv.constant0._Z14hebbian_updatePfS_S_i --------------------------
	.section	.nv.constant0._Z14hebbian_updatePfS_S_i,"a",@progbits
	.sectionflags	@""
	.align	4
.nv.constant0._Z14hebbian_updatePfS_S_i:
	.zero		924


//--------------------- SYMBOLS --------------------------

	.type		.nv.reservedSmem.offset0,@object
	.size		.nv.reservedSmem.offset0,0x4
